//
// Generated by NVIDIA NVVM Compiler
//
// Compiler Build ID: CL-36424714
// Cuda compilation tools, release 13.0, V13.0.88
// Based on NVVM 20.0.0
//

.version 9.0
.target sm_100
.address_size 64

	// .globl	_Z10testKernelPiii
.extern .func  (.param .b32 func_retval0) vprintf
(
	.param .b64 vprintf_param_0,
	.param .b64 vprintf_param_1
)
;
.global .align 1 .b8 $str[22] = {77, 105, 115, 109, 97, 116, 99, 104, 32, 102, 111, 117, 110, 100, 32, 111, 110, 32, 37, 115, 10};
.global .align 1 .b8 $str$1[47] = {65, 100, 100, 114, 101, 115, 115, 32, 48, 120, 37, 112, 44, 32, 79, 98, 115, 101, 114, 118, 101, 100, 32, 61, 32, 48, 120, 37, 120, 32, 69, 120, 112, 101, 99, 116, 101, 100, 32, 61, 32, 48, 120, 37, 120, 10};
.global .align 1 .b8 $str$2[4] = {71, 80, 85};

.visible .entry _Z10testKernelPiii(
	.param .u64 .ptr .align 1 _Z10testKernelPiii_param_0,
	.param .u32 _Z10testKernelPiii_param_1,
	.param .u32 _Z10testKernelPiii_param_2
)
{
	.local .align 16 .b8 	__local_depot0[16];
	.reg .b64 	%SP;
	.reg .b64 	%SPL;
	.reg .pred 	%p<13>;
	.reg .b32 	%r<40>;
	.reg .b64 	%rd<28>;

	mov.u64 	%SPL, __local_depot0;
	cvta.local.u64 	%SP, %SPL;
	ld.param.u64 	%rd9, [_Z10testKernelPiii_param_0];
	ld.param.u32 	%r20, [_Z10testKernelPiii_param_1];
	ld.param.u32 	%r21, [_Z10testKernelPiii_param_2];
	cvta.to.global.u64 	%rd1, %rd9;
	shr.s32 	%r22, %r20, 31;
	shr.u32 	%r23, %r22, 30;
	add.s32 	%r24, %r20, %r23;
	shr.s32 	%r1, %r24, 2;
	setp.lt.s32 	%p1, %r20, 4;
	@%p1 bra 	$L__BB0_5;
	mov.b32 	%r34, 0;
	bra.uni 	$L__BB0_3;
$L__BB0_2:
	add.s32 	%r34, %r34, 1;
	setp.eq.s32 	%p3, %r34, %r1;
	@%p3 bra 	$L__BB0_5;
$L__BB0_3:
	mul.wide.u32 	%rd10, %r34, 4;
	add.s64 	%rd2, %rd1, %rd10;
	ld.global.u32 	%r26, [%rd2];
	setp.eq.s32 	%p2, %r26, %r21;
	@%p2 bra 	$L__BB0_2;
	add.u64 	%rd11, %SP, 0;
	add.u64 	%rd12, %SPL, 0;
	mov.u64 	%rd13, $str$2;
	cvta.global.u64 	%rd14, %rd13;
	st.local.u64 	[%rd12], %rd14;
	mov.u64 	%rd15, $str;
	cvta.global.u64 	%rd16, %rd15;
	{ // callseq 0, 0
	.param .b64 param0;
	st.param.b64 	[param0], %rd16;
	.param .b64 param1;
	st.param.b64 	[param1], %rd11;
	.param .b32 retval0;
	call.uni (retval0), 
	vprintf, 
	(
	param0, 
	param1
	);
	ld.param.b32 	%r27, [retval0];
	} // callseq 0
	add.s64 	%rd18, %rd9, %rd10;
	ld.global.u32 	%r29, [%rd2];
	st.local.u64 	[%rd12], %rd18;
	st.local.v2.u32 	[%rd12+8], {%r29, %r21};
	mov.u64 	%rd19, $str$1;
	cvta.global.u64 	%rd20, %rd19;
	{ // callseq 1, 0
	.param .b64 param0;
	st.param.b64 	[param0], %rd20;
	.param .b64 param1;
	st.param.b64 	[param1], %rd11;
	.param .b32 retval0;
	call.uni (retval0), 
	vprintf, 
	(
	param0, 
	param1
	);
	ld.param.b32 	%r30, [retval0];
	} // callseq 1
$L__BB0_5:
	setp.lt.s32 	%p4, %r20, 4;
	neg.s32 	%r4, %r21;
	@%p4 bra 	$L__BB0_18;
	add.s32 	%r33, %r1, -1;
	and.b32  	%r5, %r1, 15;
	setp.lt.u32 	%p5, %r33, 15;
	mov.b32 	%r37, 0;
	@%p5 bra 	$L__BB0_9;
	and.b32  	%r37, %r1, 536870896;
	neg.s32 	%r35, %r37;
	add.s64 	%rd26, %rd1, 32;
$L__BB0_8:
	.pragma "nounroll";
	st.global.u32 	[%rd26+-32], %r4;
	st.global.u32 	[%rd26+-28], %r4;
	st.global.u32 	[%rd26+-24], %r4;
	st.global.u32 	[%rd26+-20], %r4;
	st.global.u32 	[%rd26+-16], %r4;
	st.global.u32 	[%rd26+-12], %r4;
	st.global.u32 	[%rd26+-8], %r4;
	st.global.u32 	[%rd26+-4], %r4;
	st.global.u32 	[%rd26], %r4;
	st.global.u32 	[%rd26+4], %r4;
	st.global.u32 	[%rd26+8], %r4;
	st.global.u32 	[%rd26+12], %r4;
	st.global.u32 	[%rd26+16], %r4;
	st.global.u32 	[%rd26+20], %r4;
	st.global.u32 	[%rd26+24], %r4;
	st.global.u32 	[%rd26+28], %r4;
	add.s32 	%r35, %r35, 16;
	add.s64 	%rd26, %rd26, 64;
	setp.ne.s32 	%p6, %r35, 0;
	@%p6 bra 	$L__BB0_8;
$L__BB0_9:
	setp.eq.s32 	%p7, %r5, 0;
	@%p7 bra 	$L__BB0_18;
	and.b32  	%r11, %r1, 7;
	setp.lt.u32 	%p8, %r5, 8;
	@%p8 bra 	$L__BB0_12;
	mul.wide.u32 	%rd21, %r37, 4;
	add.s64 	%rd22, %rd1, %rd21;
	st.global.u32 	[%rd22], %r4;
	st.global.u32 	[%rd22+4], %r4;
	st.global.u32 	[%rd22+8], %r4;
	st.global.u32 	[%rd22+12], %r4;
	st.global.u32 	[%rd22+16], %r4;
	st.global.u32 	[%rd22+20], %r4;
	st.global.u32 	[%rd22+24], %r4;
	st.global.u32 	[%rd22+28], %r4;
	add.s32 	%r37, %r37, 8;
$L__BB0_12:
	setp.eq.s32 	%p9, %r11, 0;
	@%p9 bra 	$L__BB0_18;
	and.b32  	%r14, %r1, 3;
	setp.lt.u32 	%p10, %r11, 4;
	@%p10 bra 	$L__BB0_15;
	mul.wide.u32 	%rd23, %r37, 4;
	add.s64 	%rd24, %rd1, %rd23;
	st.global.u32 	[%rd24], %r4;
	st.global.u32 	[%rd24+4], %r4;
	st.global.u32 	[%rd24+8], %r4;
	st.global.u32 	[%rd24+12], %r4;
	add.s32 	%r37, %r37, 4;
$L__BB0_15:
	setp.eq.s32 	%p11, %r14, 0;
	@%p11 bra 	$L__BB0_18;
	mul.wide.u32 	%rd25, %r37, 4;
	add.s64 	%rd27, %rd1, %rd25;
	neg.s32 	%r39, %r14;
$L__BB0_17:
	.pragma "nounroll";
	st.global.u32 	[%rd27], %r4;
	add.s64 	%rd27, %rd27, 4;
	add.s32 	%r39, %r39, 1;
	setp.ne.s32 	%p12, %r39, 0;
	@%p12 bra 	$L__BB0_17;
$L__BB0_18:
	ret;

}


// ===== COMPILED SASS (sm_100) =====

	.target	sm_100

	.elftype	@"ET_EXEC"


//--------------------- .note.nv.tkinfo           --------------------------
	.section	.note.nv.tkinfo,"",@"SHT_NOTE"
	.sectionflags	@"SHF_NOTE_NV_TKINFO"
	.tkinfo
        /*0018*/ 	.word	0x00000002
        /*0030*/ 	.string	""
        /*0030*/ 	.string	"ptxas"
        /*0030*/ 	.string	"Cuda compilation tools, release 13.0, V13.0.88"
        /*0030*/ 	.string	"Build cuda_13.0.r13.0/compiler.36424714_0"
        /*0030*/ 	.string	"-arch sm_100 -m 64 "



//--------------------- .note.nv.cuinfo           --------------------------
	.section	.note.nv.cuinfo,"",@"SHT_NOTE"
	.sectionflags	@"SHF_NOTE_NV_CUINFO"
        /*0018*/ 	.short	0x0002
        /*001a*/ 	.short	0x0064
        /*001c*/ 	.short	0x0082
	.zero		2


//--------------------- .nv.info                  --------------------------
	.section	.nv.info,"",@"SHT_CUDA_INFO"
	.align	4


	//----- nvinfo : EIATTR_REGCOUNT
	.align		4
        /*0000*/ 	.byte	0x04, 0x2f
        /*0002*/ 	.short	(.L_4 - .L_3)
	.align		4
.L_3:
        /*0004*/ 	.word	index@(_Z10testKernelPiii)
        /*0008*/ 	.word	0x00000019


	//----- nvinfo : EIATTR_FRAME_SIZE
	.align		4
.L_4:
        /*000c*/ 	.byte	0x04, 0x11
        /*000e*/ 	.short	(.L_6 - .L_5)
	.align		4
.L_5:
        /*0010*/ 	.word	index@(_Z10testKernelPiii)
        /*0014*/ 	.word	0x00000010


	//----- nvinfo : EIATTR_MIN_STACK_SIZE
	.align		4
.L_6:
        /*0018*/ 	.byte	0x04, 0x12
        /*001a*/ 	.short	(.L_8 - .L_7)
	.align		4
.L_7:
        /*001c*/ 	.word	index@(_Z10testKernelPiii)
        /*0020*/ 	.word	0x00000010
.L_8:


//--------------------- .nv.compat                --------------------------
	.section	.nv.compat,"",@"SHT_CUDA_COMPAT_INFO"
	.align	4
        /*0000*/ 	.byte	0x02, 0x09, 0x00, 0x00, 0x02, 0x02, 0x01, 0x00, 0x02, 0x05, 0x05, 0x00, 0x03, 0x07, 0x01, 0x01
        /*0010*/ 	.byte	0x02, 0x03, 0x00, 0x00, 0x02, 0x06, 0x01, 0x00, 0x04, 0x0b, 0x08, 0x00, 0x09, 0x00, 0x00, 0x00
        /*0020*/ 	.byte	0x00, 0x00, 0x00, 0x00


//--------------------- .nv.info._Z10testKernelPiii --------------------------
	.section	.nv.info._Z10testKernelPiii,"",@"SHT_CUDA_INFO"
	.sectionflags	@""
	.align	4


	//----- nvinfo : EIATTR_CUDA_API_VERSION
	.align		4
        /*0000*/ 	.byte	0x04, 0x37
        /*0002*/ 	.short	(.L_10 - .L_9)
.L_9:
        /*0004*/ 	.word	0x00000082


	//----- nvinfo : EIATTR_KPARAM_INFO
	.align		4
.L_10:
        /*0008*/ 	.byte	0x04, 0x17
        /*000a*/ 	.short	(.L_12 - .L_11)
.L_11:
        /*000c*/ 	.word	0x00000000
        /*0010*/ 	.short	0x0002
        /*0012*/ 	.short	0x000c
        /*0014*/ 	.byte	0x00, 0xf0, 0x11, 0x00


	//----- nvinfo : EIATTR_KPARAM_INFO
	.align		4
.L_12:
        /*0018*/ 	.byte	0x04, 0x17
        /*001a*/ 	.short	(.L_14 - .L_13)
.L_13:
        /*001c*/ 	.word	0x00000000
        /*0020*/ 	.short	0x0001
        /*0022*/ 	.short	0x0008
        /*0024*/ 	.byte	0x00, 0xf0, 0x11, 0x00


	//----- nvinfo : EIATTR_KPARAM_INFO
	.align		4
.L_14:
        /*0028*/ 	.byte	0x04, 0x17
        /*002a*/ 	.short	(.L_16 - .L_15)
.L_15:
        /*002c*/ 	.word	0x00000000
        /*0030*/ 	.short	0x0000
        /*0032*/ 	.short	0x0000
        /*0034*/ 	.byte	0x00, 0xf5, 0x21, 0x00


	//----- nvinfo : EIATTR_SPARSE_MMA_MASK
	.align		4
.L_16:
        /*0038*/ 	.byte	0x03, 0x50
        /*003a*/ 	.short	0x0000


	//----- nvinfo : EIATTR_MAXREG_COUNT
	.align		4
        /*003c*/ 	.byte	0x03, 0x1b
        /*003e*/ 	.short	0x00ff


	//----- nvinfo : EIATTR_EXTERNS
	.align		4
        /*0040*/ 	.byte	0x04, 0x0f
        /*0042*/ 	.short	(.L_18 - .L_17)


	//   ....[0]....
	.align		4
.L_17:
        /*0044*/ 	.word	index@(vprintf)


	//----- nvinfo : EIATTR_MERCURY_ISA_VERSION
	.align		4
.L_18:
        /*0048*/ 	.byte	0x03, 0x5f
        /*004a*/ 	.short	0x0101


	//----- nvinfo : EIATTR_VRC_CTA_INIT_COUNT
	.align		4
        /*004c*/ 	.byte	0x02, 0x4a
	.zero		1
	.zero		1


	//----- nvinfo : EIATTR_SYSCALL_OFFSETS
	.align		4
        /*0050*/ 	.byte	0x04, 0x46
        /*0052*/ 	.short	(.L_20 - .L_19)


	//   ....[0]....
.L_19:
        /*0054*/ 	.word	0x00000330


	//   ....[1]....
        /*0058*/ 	.word	0x00000440


	//----- nvinfo : EIATTR_EXIT_INSTR_OFFSETS
	.align		4
.L_20:
        /*005c*/ 	.byte	0x04, 0x1c
        /*005e*/ 	.short	(.L_22 - .L_21)


	//   ....[0]....
.L_21:
        /*0060*/ 	.word	0x00000470


	//   ....[1]....
        /*0064*/ 	.word	0x00000700


	//   ....[2]....
        /*0068*/ 	.word	0x00000800


	//   ....[3]....
        /*006c*/ 	.word	0x000008c0


	//   ....[4]....
        /*0070*/ 	.word	0x00000960


	//----- nvinfo : EIATTR_CRS_STACK_SIZE
	.align		4
.L_22:
        /*0074*/ 	.byte	0x04, 0x1e
        /*0076*/ 	.short	(.L_24 - .L_23)
.L_23:
        /*0078*/ 	.word	0x00000000


	//----- nvinfo : EIATTR_CBANK_PARAM_SIZE
	.align		4
.L_24:
        /*007c*/ 	.byte	0x03, 0x19
        /*007e*/ 	.short	0x0010


	//----- nvinfo : EIATTR_PARAM_CBANK
	.align		4
        /*0080*/ 	.byte	0x04, 0x0a
        /*0082*/ 	.short	(.L_26 - .L_25)
	.align		4
.L_25:
        /*0084*/ 	.word	index@(.nv.constant0._Z10testKernelPiii)
        /*0088*/ 	.short	0x0380
        /*008a*/ 	.short	0x0010


	//----- nvinfo : EIATTR_SW_WAR
	.align		4
.L_26:
        /*008c*/ 	.byte	0x04, 0x36
        /*008e*/ 	.short	(.L_28 - .L_27)
.L_27:
        /*0090*/ 	.word	0x00000008
.L_28:


//--------------------- .nv.callgraph             --------------------------
	.section	.nv.callgraph,"",@"SHT_CUDA_CALLGRAPH"
	.align	4
	.sectionentsize	8
	.align		4
        /*0000*/ 	.word	0x00000000
	.align		4
        /*0004*/ 	.word	0xffffffff
	.align		4
        /*0008*/ 	.word	index@(_Z10testKernelPiii)
	.align		4
        /*000c*/ 	.word	index@(vprintf)
	.align		4
        /*0010*/ 	.word	0x00000000
	.align		4
        /*0014*/ 	.word	0xfffffffe
	.align		4
        /*0018*/ 	.word	0x00000000
	.align		4
        /*001c*/ 	.word	0xfffffffd
	.align		4
        /*0020*/ 	.word	0x00000000
	.align		4
        /*0024*/ 	.word	0xfffffffc


//--------------------- .nv.constant4             --------------------------
	.section	.nv.constant4,"a",@progbits
	.align	8
	.align		8
.nv.constant4:
        /*0000*/ 	.dword	vprintf
	.align		8
        /*0008*/ 	.dword	$str
	.align		8
        /*0010*/ 	.dword	$str$1
	.align		8
        /*0018*/ 	.dword	$str$2


//--------------------- .text._Z10testKernelPiii  --------------------------
	.section	.text._Z10testKernelPiii,"ax",@progbits
	.align	128
        .global         _Z10testKernelPiii
        .type           _Z10testKernelPiii,@function
        .size           _Z10testKernelPiii,(.L_x_10 - _Z10testKernelPiii)
        .other          _Z10testKernelPiii,@"STO_CUDA_ENTRY STV_DEFAULT"
_Z10testKernelPiii:
.text._Z10testKernelPiii:
[----:B------:R-:W0:Y:S08]  /*0000*/  LDC R1, c[0x0][0x37c] ;  /* 0x0000df00ff017b82 */ /* 0x000e300000000800 */
[----:B------:R-:W1:Y:S01]  /*0010*/  LDC R3, c[0x0][0x388] ;  /* 0x0000e200ff037b82 */ /* 0x000e620000000800 */
[----:B------:R-:W2:Y:S01]  /*0020*/  LDCU UR4, c[0x0][0x2f8] ;  /* 0x00005f00ff0477ac */ /* 0x000ea20008000800 */
[----:B0-----:R-:W-:Y:S01]  /*0030*/  VIADD R1, R1, 0xfffffff0 ;  /* 0xfffffff001017836 */ /* 0x001fe20000000000 */
[----:B------:R-:W0:Y:S01]  /*0040*/  LDCU UR5, c[0x0][0x2fc] ;  /* 0x00005f80ff0577ac */ /* 0x000e220008000800 */
[----:B------:R-:W3:Y:S03]  /*0050*/  LDCU.64 UR36, c[0x0][0x358] ;  /* 0x00006b00ff2477ac */ /* 0x000ee60008000a00 */
[----:B--2---:R-:W-:-:S02]  /*0060*/  IADD3 R18, P1, PT, R1, UR4, RZ ;  /* 0x0000000401127c10 */ /* 0x004fc4000ff3e0ff */
[----:B-1----:R-:W-:-:S03]  /*0070*/  ISETP.GE.AND P0, PT, R3, 0x4, PT ;  /* 0x000000040300780c */ /* 0x002fc60003f06270 */
[----:B0-----:R-:W-:Y:S01]  /*0080*/  IMAD.X R2, RZ, RZ, UR5, P1 ;  /* 0x00000005ff027e24 */ /* 0x001fe200088e06ff */
[----:B------:R-:W-:-:S04]  /*0090*/  SHF.R.S32.HI R0, RZ, 0x1f, R3 ;  /* 0x0000001fff007819 */ /* 0x000fc80000011403 */
[----:B------:R-:W-:-:S04]  /*00a0*/  LEA.HI R0, R0, R3, RZ, 0x2 ;  /* 0x0000000300007211 */ /* 0x000fc800078f10ff */
[----:B------:R-:W-:Y:S01]  /*00b0*/  SHF.R.S32.HI R22, RZ, 0x2, R0 ;  /* 0x00000002ff167819 */ /* 0x000fe20000011400 */
[----:B---3--:R-:W-:Y:S06]  /*00c0*/  @!P0 BRA `(.L_x_0) ;  /* 0x0000000000e08947 */ /* 0x008fec0003800000 */
[----:B------:R-:W0:Y:S01]  /*00d0*/  LDC.64 R4, c[0x0][0x380] ;  /* 0x0000e000ff047b82 */ /* 0x000e220000000a00 */
[----:B------:R-:W1:Y:S01]  /*00e0*/  LDCU UR6, c[0x0][0x38c] ;  /* 0x00007180ff0677ac */ /* 0x000e620008000800 */
[----:B------:R-:W2:Y:S01]  /*00f0*/  LDCU.64 UR4, c[0x0][0x380] ;  /* 0x00007000ff0477ac */ /* 0x000ea20008000a00 */
[----:B0-----:R-:W1:Y:S01]  /*0100*/  LDG.E R4, desc[UR36][R4.64] ;  /* 0x0000002404047981 */ /* 0x001e62000c1e1900 */
[----:B------:R-:W-:Y:S01]  /*0110*/  UMOV UR38, URZ ;  /* 0x000000ff00267c82 */ /* 0x000fe20008000000 */
[----:B------:R-:W-:Y:S01]  /*0120*/  UMOV UR39, URZ ;  /* 0x000000ff00277c82 */ /* 0x000fe20008000000 */
[----:B-1----:R-:W-:-:S13]  /*0130*/  ISETP.NE.AND P0, PT, R4, UR6, PT ;  /* 0x0000000604007c0c */ /* 0x002fda000bf05270 */
[----:B--2---:R-:W-:Y:S05]  /*0140*/  @P0 BRA `(.L_x_1) ;  /* 0x0000000000480947 */ /* 0x004fea0003800000 */
[----:B------:R-:W0:Y:S01]  /*0150*/  LDCU UR42, c[0x0][0x38c] ;  /* 0x00007180ff2a77ac */ /* 0x000e220008000800 */
[----:B------:R-:W1:Y:S01]  /*0160*/  LDCU.64 UR40, c[0x0][0x380] ;  /* 0x00007000ff2877ac */ /* 0x000e620008000a00 */
[----:B------:R-:W-:-:S05]  /*0170*/  UMOV UR4, URZ ;  /* 0x000000ff00047c82 */ /* 0x000fca0008000000 */
.L_x_2:
[----:B------:R-:W-:-:S06]  /*0180*/  UIADD3 UR4, UPT, UPT, UR4, 0x1, URZ ;  /* 0x0000000104047890 */ /* 0x000fcc000fffe0ff */
[----:B------:R-:W-:-:S13]  /*0190*/  ISETP.NE.AND P0, PT, R22, UR4, PT ;  /* 0x0000000416007c0c */ /* 0x000fda000bf05270 */
[----:B------:R-:W-:Y:S05]  /*01a0*/  @!P0 BRA `(.L_x_0) ;  /* 0x0000000000a88947 */ /* 0x000fea0003800000 */
[----:B------:R-:W-:-:S04]  /*01b0*/  UIMAD.WIDE.U32 UR6, UR4, 0x4, URZ ;  /* 0x00000004040678a5 */ /* 0x000fc8000f8e00ff */
[----:B-1----:R-:W-:-:S04]  /*01c0*/  UIADD3 UR5, UP0, UPT, UR6, UR40, URZ ;  /* 0x0000002806057290 */ /* 0x002fc8000ff1e0ff */
[----:B------:R-:W-:Y:S02]  /*01d0*/  UIADD3.X UR8, UPT, UPT, UR7, UR41, URZ, UP0, !UPT ;  /* 0x0000002907087290 */ /* 0x000fe400087fe4ff */
[----:B------:R-:W-:-:S04]  /*01e0*/  IMAD.U32 R4, RZ, RZ, UR5 ;  /* 0x00000005ff047e24 */ /* 0x000fc8000f8e00ff */
[----:B------:R-:W-:-:S05]  /*01f0*/  IMAD.U32 R5, RZ, RZ, UR8 ;  /* 0x00000008ff057e24 */ /* 0x000fca000f8e00ff */
[----:B------:R-:W0:Y:S02]  /*0200*/  LDG.E R4, desc[UR36][R4.64] ;  /* 0x0000002404047981 */ /* 0x000e24000c1e1900 */
[----:B0-----:R-:W-:-:S13]  /*0210*/  ISETP.NE.AND P0, PT, R4, UR42, PT ;  /* 0x0000002a04007c0c */ /* 0x001fda000bf05270 */
[----:B------:R-:W-:Y:S05]  /*0220*/  @!P0 BRA `(.L_x_2) ;  /* 0xfffffffc00d48947 */ /* 0x000fea000383ffff */
[----:B------:R-:W-:Y:S01]  /*0230*/  UMOV UR4, UR5 ;  /* 0x0000000500047c82 */ /* 0x000fe20008000000 */
[----:B------:R-:W-:Y:S01]  /*0240*/  UMOV UR38, UR6 ;  /* 0x0000000600267c82 */ /* 0x000fe20008000000 */
[----:B------:R-:W-:Y:S01]  /*0250*/  UMOV UR39, UR7 ;  /* 0x0000000700277c82 */ /* 0x000fe20008000000 */
[----:B------:R-:W-:-:S05]  /*0260*/  UMOV UR5, UR8 ;  /* 0x0000000800057c82 */ /* 0x000fca0008000000 */
.L_x_1:
[----:B------:R-:W0:Y:S01]  /*0270*/  LDC.64 R10, c[0x4][0x18] ;  /* 0x01000600ff0a7b82 */ /* 0x000e220000000a00 */
[----:B------:R-:W-:Y:S01]  /*0280*/  MOV R19, 0x0 ;  /* 0x0000000000137802 */ /* 0x000fe20000000f00 */
[----:B------:R-:W1:Y:S01]  /*0290*/  LDCU.64 UR6, c[0x4][0x8] ;  /* 0x01000100ff0677ac */ /* 0x000e620008000a00 */
[----:B------:R-:W-:Y:S02]  /*02a0*/  IMAD.U32 R16, RZ, RZ, UR4 ;  /* 0x00000004ff107e24 */ /* 0x000fe4000f8e00ff */
[----:B------:R-:W-:Y:S02]  /*02b0*/  IMAD.U32 R17, RZ, RZ, UR5 ;  /* 0x00000005ff117e24 */ /* 0x000fe4000f8e00ff */
[----:B------:R-:W-:Y:S01]  /*02c0*/  IMAD.MOV.U32 R6, RZ, RZ, R18 ;  /* 0x000000ffff067224 */ /* 0x000fe200078e0012 */
[----:B------:R2:W3:Y:S01]  /*02d0*/  LDC.64 R8, c[0x4][R19] ;  /* 0x0100000013087b82 */ /* 0x0004e20000000a00 */
[----:B------:R-:W-:Y:S01]  /*02e0*/  IMAD.MOV.U32 R7, RZ, RZ, R2 ;  /* 0x000000ffff077224 */ /* 0x000fe200078e0002 */
[----:B-1----:R-:W-:Y:S01]  /*02f0*/  MOV R4, UR6 ;  /* 0x0000000600047c02 */ /* 0x002fe20008000f00 */
[----:B------:R-:W-:Y:S01]  /*0300*/  IMAD.U32 R5, RZ, RZ, UR7 ;  /* 0x00000007ff057e24 */ /* 0x000fe2000f8e00ff */
[----:B0-----:R2:W-:Y:S06]  /*0310*/  STL.64 [R1], R10 ;  /* 0x0000000a01007387 */ /* 0x0015ec0000100a00 */
[----:B------:R-:W-:-:S07]  /*0320*/  LEPC R20, `(.L_x_3) ;  /* 0x000000001014794e */ /* 0x000fce0000000000 */
[----:B--23--:R-:W-:Y:S05]  /*0330*/  CALL.ABS.NOINC R8 ;  /* 0x0000000008007343 */ /* 0x00cfea0003c00000 */
.L_x_3:
[----:B------:R-:W2:Y:S01]  /*0340*/  LDG.E R8, desc[UR36][R16.64] ;  /* 0x0000002410087981 */ /* 0x000ea2000c1e1900 */
[----:B------:R-:W0:Y:S01]  /*0350*/  LDCU.64 UR4, c[0x0][0x380] ;  /* 0x00007000ff0477ac */ /* 0x000e220008000a00 */
[----:B------:R-:W2:Y:S01]  /*0360*/  LDC R9, c[0x0][0x38c] ;  /* 0x0000e300ff097b82 */ /* 0x000ea20000000800 */
[----:B------:R-:W-:Y:S02]  /*0370*/  IMAD.MOV.U32 R6, RZ, RZ, R18 ;  /* 0x000000ffff067224 */ /* 0x000fe400078e0012 */
[----:B------:R-:W-:-:S05]  /*0380*/  IMAD.MOV.U32 R7, RZ, RZ, R2 ;  /* 0x000000ffff077224 */ /* 0x000fca00078e0002 */
[----:B------:R1:W3:Y:S01]  /*0390*/  LDC.64 R12, c[0x4][R19] ;  /* 0x01000000130c7b82 */ /* 0x0002e20000000a00 */
[----:B0-----:R-:W-:-:S04]  /*03a0*/  UIADD3 UR4, UP0, UPT, UR38, UR4, URZ ;  /* 0x0000000426047290 */ /* 0x001fc8000ff1e0ff */
[----:B------:R-:W-:Y:S02]  /*03b0*/  UIADD3.X UR5, UPT, UPT, UR39, UR5, URZ, UP0, !UPT ;  /* 0x0000000527057290 */ /* 0x000fe400087fe4ff */
[----:B------:R-:W-:-:S04]  /*03c0*/  IMAD.U32 R10, RZ, RZ, UR4 ;  /* 0x00000004ff0a7e24 */ /* 0x000fc8000f8e00ff */
[----:B------:R-:W-:-:S05]  /*03d0*/  IMAD.U32 R11, RZ, RZ, UR5 ;  /* 0x00000005ff0b7e24 */ /* 0x000fca000f8e00ff */
[----:B------:R1:W-:Y:S01]  /*03e0*/  STL.64 [R1], R10 ;  /* 0x0000000a01007387 */ /* 0x0003e20000100a00 */
[----:B------:R-:W0:Y:S02]  /*03f0*/  LDCU.64 UR4, c[0x4][0x10] ;  /* 0x01000200ff0477ac */ /* 0x000e240008000a00 */
[----:B0-----:R-:W-:Y:S01]  /*0400*/  MOV R4, UR4 ;  /* 0x0000000400047c02 */ /* 0x001fe20008000f00 */
[----:B------:R-:W-:Y:S01]  /*0410*/  IMAD.U32 R5, RZ, RZ, UR5 ;  /* 0x00000005ff057e24 */ /* 0x000fe2000f8e00ff */
[----:B--23--:R1:W-:Y:S06]  /*0420*/  STL.64 [R1+0x8], R8 ;  /* 0x0000080801007387 */ /* 0x00c3ec0000100a00 */
[----:B------:R-:W-:-:S07]  /*0430*/  LEPC R20, `(.L_x_0) ;  /* 0x000000001014794e */ /* 0x000fce0000000000 */
[----:B-1----:R-:W-:Y:S05]  /*0440*/  CALL.ABS.NOINC R12 ;  /* 0x000000000c007343 */ /* 0x002fea0003c00000 */
.L_x_0:
[----:B------:R-:W2:Y:S02]  /*0450*/  LDC R0, c[0x0][0x388] ;  /* 0x0000e200ff007b82 */ /* 0x000ea40000000800 */
[----:B--2---:R-:W-:-:S13]  /*0460*/  ISETP.GE.AND P0, PT, R0, 0x4, PT ;  /* 0x000000040000780c */ /* 0x004fda0003f06270 */
[----:B01----:R-:W-:Y:S05]  /*0470*/  @!P0 EXIT ;  /* 0x000000000000894d */ /* 0x003fea0003800000 */
[----:B------:R-:W0:Y:S01]  /*0480*/  LDCU UR4, c[0x0][0x38c] ;  /* 0x00007180ff0477ac */ /* 0x000e220008000800 */
[C---:B------:R-:W-:Y:S01]  /*0490*/  VIADD R0, R22.reuse, 0xffffffff ;  /* 0xffffffff16007836 */ /* 0x040fe20000000000 */
[----:B------:R-:W-:Y:S01]  /*04a0*/  LOP3.LUT R6, R22, 0xf, RZ, 0xc0, !PT ;  /* 0x0000000f16067812 */ /* 0x000fe200078ec0ff */
[----:B------:R-:W-:-:S03]  /*04b0*/  HFMA2 R5, -RZ, RZ, 0, 0 ;  /* 0x00000000ff057431 */ /* 0x000fc600000001ff */
[----:B------:R-:W-:Y:S02]  /*04c0*/  ISETP.GE.U32.AND P1, PT, R0, 0xf, PT ;  /* 0x0000000f0000780c */ /* 0x000fe40003f26070 */
[----:B------:R-:W-:Y:S01]  /*04d0*/  ISETP.NE.AND P0, PT, R6, RZ, PT ;  /* 0x000000ff0600720c */ /* 0x000fe20003f05270 */
[----:B0-----:R-:W-:-:S10]  /*04e0*/  IMAD R9, RZ, RZ, -UR4 ;  /* 0x80000004ff097e24 */ /* 0x001fd4000f8e02ff */
[----:B------:R-:W-:Y:S05]  /*04f0*/  @!P1 BRA `(.L_x_4) ;  /* 0x0000000000809947 */ /* 0x000fea0003800000 */
[----:B------:R-:W0:Y:S01]  /*0500*/  LDCU.64 UR4, c[0x0][0x380] ;  /* 0x00007000ff0477ac */ /* 0x000e220008000a00 */
[----:B------:R-:W-:Y:S01]  /*0510*/  LOP3.LUT R5, R22, 0x1ffffff0, RZ, 0xc0, !PT ;  /* 0x1ffffff016057812 */ /* 0x000fe200078ec0ff */
[----:B------:R-:W-:Y:S04]  /*0520*/  BSSY.RECONVERGENT B0, `(.L_x_4) ;  /* 0x000001d000007945 */ /* 0x000fe80003800200 */
[----:B------:R-:W-:Y:S01]  /*0530*/  IMAD.MOV R0, RZ, RZ, -R5 ;  /* 0x000000ffff007224 */ /* 0x000fe200078e0a05 */
[----:B0-----:R-:W-:-:S04]  /*0540*/  UIADD3 UR4, UP0, UPT, UR4, 0x20, URZ ;  /* 0x0000002004047890 */ /* 0x001fc8000ff1e0ff */
[----:B------:R-:W-:Y:S02]  /*0550*/  UIADD3.X UR5, UPT, UPT, URZ, UR5, URZ, UP0, !UPT ;  /* 0x00000005ff057290 */ /* 0x000fe400087fe4ff */
[----:B------:R-:W-:-:S04]  /*0560*/  IMAD.U32 R4, RZ, RZ, UR4 ;  /* 0x00000004ff047e24 */ /* 0x000fc8000f8e00ff */
[----:B------:R-:W-:-:S07]  /*0570*/  IMAD.U32 R7, RZ, RZ, UR5 ;  /* 0x00000005ff077e24 */ /* 0x000fce000f8e00ff */
.L_x_5:
[----:B0-----:R-:W-:Y:S01]  /*0580*/  MOV R2, R4 ;  /* 0x0000000400027202 */ /* 0x001fe20000000f00 */
[----:B------:R-:W-:Y:S02]  /*0590*/  IMAD.MOV.U32 R3, RZ, RZ, R7 ;  /* 0x000000ffff037224 */ /* 0x000fe400078e0007 */
[----:B------:R-:W-:Y:S01]  /*05a0*/  VIADD R0, R0, 0x10 ;  /* 0x0000001000007836 */ /* 0x000fe20000000000 */
[----:B------:R-:W-:Y:S02]  /*05b0*/  IADD3 R4, P2, PT, R2, 0x40, RZ ;  /* 0x0000004002047810 */ /* 0x000fe40007f5e0ff */
[----:B------:R0:W-:Y:S02]  /*05c0*/  STG.E desc[UR36][R2.64+-0x20], R9 ;  /* 0xffffe00902007986 */ /* 0x0001e4000c101924 */
[----:B------:R-:W-:Y:S01]  /*05d0*/  ISETP.NE.AND P1, PT, R0, RZ, PT ;  /* 0x000000ff0000720c */ /* 0x000fe20003f25270 */
[----:B------:R-:W-:Y:S01]  /*05e0*/  IMAD.X R7, RZ, RZ, R3, P2 ;  /* 0x000000ffff077224 */ /* 0x000fe200010e0603 */
[----:B------:R0:W-:Y:S04]  /*05f0*/  STG.E desc[UR36][R2.64+-0x1c], R9 ;  /* 0xffffe40902007986 */ /* 0x0001e8000c101924 */
        /* <DEDUP_REMOVED lines=13> */
[----:B------:R0:W-:Y:S01]  /*06d0*/  STG.E desc[UR36][R2.64+0x1c], R9 ;  /* 0x00001c0902007986 */ /* 0x0001e2000c101924 */
[----:B------:R-:W-:Y:S05]  /*06e0*/  @P1 BRA `(.L_x_5) ;  /* 0xfffffffc00a41947 */ /* 0x000fea000383ffff */
[----:B------:R-:W-:Y:S05]  /*06f0*/  BSYNC.RECONVERGENT B0 ;  /* 0x0000000000007941 */ /* 0x000fea0003800200 */
.L_x_4:
[----:B------:R-:W-:Y:S05]  /*0700*/  @!P0 EXIT ;  /* 0x000000000000894d */ /* 0x000fea0003800000 */
[----:B------:R-:W-:Y:S02]  /*0710*/  ISETP.GE.U32.AND P0, PT, R6, 0x8, PT ;  /* 0x000000080600780c */ /* 0x000fe40003f06070 */
[----:B------:R-:W-:-:S04]  /*0720*/  LOP3.LUT R0, R22, 0x7, RZ, 0xc0, !PT ;  /* 0x0000000716007812 */ /* 0x000fc800078ec0ff */
[----:B------:R-:W-:-:S07]  /*0730*/  ISETP.NE.AND P1, PT, R0, RZ, PT ;  /* 0x000000ff0000720c */ /* 0x000fce0003f25270 */
[----:B------:R-:W-:Y:S06]  /*0740*/  @!P0 BRA `(.L_x_6) ;  /* 0x00000000002c8947 */ /* 0x000fec0003800000 */
[----:B0-----:R-:W0:Y:S02]  /*0750*/  LDC.64 R2, c[0x0][0x380] ;  /* 0x0000e000ff027b82 */ /* 0x001e240000000a00 */
[----:B0-----:R-:W-:-:S04]  /*0760*/  IMAD.WIDE.U32 R2, R5, 0x4, R2 ;  /* 0x0000000405027825 */ /* 0x001fc800078e0002 */
[----:B------:R-:W-:Y:S01]  /*0770*/  VIADD R5, R5, 0x8 ;  /* 0x0000000805057836 */ /* 0x000fe20000000000 */
[----:B------:R1:W-:Y:S04]  /*0780*/  STG.E desc[UR36][R2.64], R9 ;  /* 0x0000000902007986 */ /* 0x0003e8000c101924 */
[----:B------:R1:W-:Y:S04]  /*0790*/  STG.E desc[UR36][R2.64+0x4], R9 ;  /* 0x0000040902007986 */ /* 0x0003e8000c101924 */
[----:B------:R1:W-:Y:S04]  /*07a0*/  STG.E desc[UR36][R2.64+0x8], R9 ;  /* 0x0000080902007986 */ /* 0x0003e8000c101924 */
[----:B------:R1:W-:Y:S04]  /*07b0*/  STG.E desc[UR36][R2.64+0xc], R9 ;  /* 0x00000c0902007986 */ /* 0x0003e8000c101924 */
[----:B------:R1:W-:Y:S04]  /*07c0*/  STG.E desc[UR36][R2.64+0x10], R9 ;  /* 0x0000100902007986 */ /* 0x0003e8000c101924 */
[----:B------:R1:W-:Y:S04]  /*07d0*/  STG.E desc[UR36][R2.64+0x14], R9 ;  /* 0x0000140902007986 */ /* 0x0003e8000c101924 */
[----:B------:R1:W-:Y:S04]  /*07e0*/  STG.E desc[UR36][R2.64+0x18], R9 ;  /* 0x0000180902007986 */ /* 0x0003e8000c101924 */
[----:B------:R1:W-:Y:S02]  /*07f0*/  STG.E desc[UR36][R2.64+0x1c], R9 ;  /* 0x00001c0902007986 */ /* 0x0003e4000c101924 */
.L_x_6:
[----:B------:R-:W-:Y:S05]  /*0800*/  @!P1 EXIT ;  /* 0x000000000000994d */ /* 0x000fea0003800000 */
[----:B------:R-:W-:Y:S02]  /*0810*/  ISETP.GE.U32.AND P0, PT, R0, 0x4, PT ;  /* 0x000000040000780c */ /* 0x000fe40003f06070 */
[----:B------:R-:W-:-:S04]  /*0820*/  LOP3.LUT R22, R22, 0x3, RZ, 0xc0, !PT ;  /* 0x0000000316167812 */ /* 0x000fc800078ec0ff */
[----:B------:R-:W-:-:S07]  /*0830*/  ISETP.NE.AND P1, PT, R22, RZ, PT ;  /* 0x000000ff1600720c */ /* 0x000fce0003f25270 */
[----:B------:R-:W-:Y:S06]  /*0840*/  @!P0 BRA `(.L_x_7) ;  /* 0x00000000001c8947 */ /* 0x000fec0003800000 */
[----:B01----:R-:W0:Y:S02]  /*0850*/  LDC.64 R2, c[0x0][0x380] ;  /* 0x0000e000ff027b82 */ /* 0x003e240000000a00 */
[C---:B0-----:R-:W-:Y:S01]  /*0860*/  IMAD.WIDE.U32 R2, R5.reuse, 0x4, R2 ;  /* 0x0000000405027825 */ /* 0x041fe200078e0002 */
[----:B------:R-:W-:-:S04]  /*0870*/  IADD3 R5, PT, PT, R5, 0x4, RZ ;  /* 0x0000000405057810 */ /* 0x000fc80007ffe0ff */
[----:B------:R2:W-:Y:S04]  /*0880*/  STG.E desc[UR36][R2.64], R9 ;  /* 0x0000000902007986 */ /* 0x0005e8000c101924 */
[----:B------:R2:W-:Y:S04]  /*0890*/  STG.E desc[UR36][R2.64+0x4], R9 ;  /* 0x0000040902007986 */ /* 0x0005e8000c101924 */
[----:B------:R2:W-:Y:S04]  /*08a0*/  STG.E desc[UR36][R2.64+0x8], R9 ;  /* 0x0000080902007986 */ /* 0x0005e8000c101924 */
[----:B------:R2:W-:Y:S02]  /*08b0*/  STG.E desc[UR36][R2.64+0xc], R9 ;  /* 0x00000c0902007986 */ /* 0x0005e4000c101924 */
.L_x_7:
[----:B------:R-:W-:Y:S05]  /*08c0*/  @!P1 EXIT ;  /* 0x000000000000994d */ /* 0x000fea0003800000 */
[----:B012---:R-:W0:Y:S01]  /*08d0*/  LDC.64 R2, c[0x0][0x380] ;  /* 0x0000e000ff027b82 */ /* 0x007e220000000a00 */
[----:B------:R-:W-:Y:S02]  /*08e0*/  IMAD.MOV R22, RZ, RZ, -R22 ;  /* 0x000000ffff167224 */ /* 0x000fe400078e0a16 */
[----:B0-----:R-:W-:-:S07]  /*08f0*/  IMAD.WIDE.U32 R2, R5, 0x4, R2 ;  /* 0x0000000405027825 */ /* 0x001fce00078e0002 */
.L_x_8:
[----:B------:R-:W-:Y:S01]  /*0900*/  VIADD R22, R22, 0x1 ;  /* 0x0000000116167836 */ /* 0x000fe20000000000 */
[----:B------:R0:W-:Y:S04]  /*0910*/  STG.E desc[UR36][R2.64], R9 ;  /* 0x0000000902007986 */ /* 0x0001e8000c101924 */
[----:B------:R-:W-:Y:S02]  /*0920*/  ISETP.NE.AND P0, PT, R22, RZ, PT ;  /* 0x000000ff1600720c */ /* 0x000fe40003f05270 */
[----:B0-----:R-:W-:-:S05]  /*0930*/  IADD3 R2, P1, PT, R2, 0x4, RZ ;  /* 0x0000000402027810 */ /* 0x001fca0007f3e0ff */
[----:B------:R-:W-:-:S06]  /*0940*/  IMAD.X R3, RZ, RZ, R3, P1 ;  /* 0x000000ffff037224 */ /* 0x000fcc00008e0603 */
[----:B------:R-:W-:Y:S05]  /*0950*/  @P0 BRA `(.L_x_8) ;  /* 0xfffffffc00e80947 */ /* 0x000fea000383ffff */
[----:B------:R-:W-:Y:S05]  /*0960*/  EXIT ;  /* 0x000000000000794d */ /* 0x000fea0003800000 */
.L_x_9:
[----:B------:R-:W-:-:S00]  /*0970*/  BRA `(.L_x_9) ;  /* 0xfffffffc00fc7947 */ /* 0x000fc0000383ffff */
[----:B------:R-:W-:-:S00]  /*0980*/  NOP ;  /* 0x0000000000007918 */ /* 0x000fc00000000000 */
[----:B------:R-:W-:-:S00]  /*0990*/  NOP ;  /* 0x0000000000007918 */ /* 0x000fc00000000000 */
[----:B------:R-:W-:-:S00]  /*09a0*/  NOP ;  /* 0x0000000000007918 */ /* 0x000fc00000000000 */
[----:B------:R-:W-:-:S00]  /*09b0*/  NOP ;  /* 0x0000000000007918 */ /* 0x000fc00000000000 */
[----:B------:R-:W-:-:S00]  /*09c0*/  NOP ;  /* 0x0000000000007918 */ /* 0x000fc00000000000 */
[----:B------:R-:W-:-:S00]  /*09d0*/  NOP ;  /* 0x0000000000007918 */ /* 0x000fc00000000000 */
[----:B------:R-:W-:-:S00]  /*09e0*/  NOP ;  /* 0x0000000000007918 */ /* 0x000fc00000000000 */
[----:B------:R-:W-:-:S00]  /*09f0*/  NOP ;  /* 0x0000000000007918 */ /* 0x000fc00000000000 */
.L_x_10:


//--------------------- .nv.global.init           --------------------------
	.section	.nv.global.init,"aw",@progbits
.nv.global.init:
	.type		$str$2,@object
	.size		$str$2,($str - $str$2)
$str$2:
        /*0000*/ 	.byte	0x47, 0x50, 0x55, 0x00
	.type		$str,@object
	.size		$str,($str$1 - $str)
$str:
        /*0004*/ 	.byte	0x4d, 0x69, 0x73, 0x6d, 0x61, 0x74, 0x63, 0x68, 0x20, 0x66, 0x6f, 0x75, 0x6e, 0x64, 0x20, 0x6f
        /*0014*/ 	.byte	0x6e, 0x20, 0x25, 0x73, 0x0a, 0x00
	.type		$str$1,@object
	.size		$str$1,(.L_1 - $str$1)
$str$1:
        /*001a*/ 	.byte	0x41, 0x64, 0x64, 0x72, 0x65, 0x73, 0x73, 0x20, 0x30, 0x78, 0x25, 0x70, 0x2c, 0x20, 0x4f, 0x62
        /*002a*/ 	.byte	0x73, 0x65, 0x72, 0x76, 0x65, 0x64, 0x20, 0x3d, 0x20, 0x30, 0x78, 0x25, 0x78, 0x20, 0x45, 0x78
        /*003a*/ 	.byte	0x70, 0x65, 0x63, 0x74, 0x65, 0x64, 0x20, 0x3d, 0x20, 0x30, 0x78, 0x25, 0x78, 0x0a, 0x00
.L_1:


//--------------------- .nv.shared.reserved.0     --------------------------
	.section	.nv.shared.reserved.0,"aw",@nobits
	.weak		__nv_reservedSMEM_offset_0_alias
	.size		__nv_reservedSMEM_offset_0_alias, 0, 64
	.other		__nv_reservedSMEM_offset_0_alias,@"STO_CUDA_RESERVED_SHARED STV_DEFAULT"
__nv_reservedSMEM_offset_0_alias:
	.zero		0
	.zero		64


//--------------------- .nv.constant0._Z10testKernelPiii --------------------------
	.section	.nv.constant0._Z10testKernelPiii,"a",@progbits
	.sectionflags	@""
	.align	4
.nv.constant0._Z10testKernelPiii:
	.zero		912


//--------------------- SYMBOLS --------------------------

	.type		.nv.reservedSmem.offset0,@object
	.size		.nv.reservedSmem.offset0,0x4
	.type		vprintf,@function
